	.headerflags	@"EF_CUDA_TEXMODE_UNIFIED EF_CUDA_64BIT_ADDRESS EF_CUDA_ACCELERATORS EF_CUDA_SM90 EF_CUDA_VIRTUAL_SM(EF_CUDA_SM90)"
	.elftype	@"ET_EXEC"


//--------------------- .nv.info                  --------------------------
	.section	.nv.info,"",@"SHT_CUDA_INFO"
	.align	4


	//----- nvinfo : EIATTR_REGCOUNT
	.align		4
        /*0000*/ 	.byte	0x04, 0x2f
        /*0002*/ 	.short	(.L_1 - .L_0)
	.align		4
.L_0:
        /*0004*/ 	.word	index@(triton_poi_fused_leaky_relu_7)
        /*0008*/ 	.word	0x00000019


	//----- nvinfo : EIATTR_MIN_STACK_SIZE
	.align		4
.L_1:
        /*000c*/ 	.byte	0x04, 0x12
        /*000e*/ 	.short	(.L_3 - .L_2)
	.align		4
.L_2:
        /*0010*/ 	.word	index@(triton_poi_fused_leaky_relu_7)
        /*0014*/ 	.word	0x00000000


	//----- nvinfo : EIATTR_FRAME_SIZE
	.align		4
.L_3:
        /*0018*/ 	.byte	0x04, 0x11
        /*001a*/ 	.short	(.L_5 - .L_4)
	.align		4
.L_4:
        /*001c*/ 	.word	index@(triton_poi_fused_leaky_relu_7)
        /*0020*/ 	.word	0x00000000


	//----- nvinfo : EIATTR_MIN_STACK_SIZE
	.align		4
.L_5:
        /*0024*/ 	.byte	0x04, 0x12
        /*0026*/ 	.short	(.L_7 - .L_6)
	.align		4
.L_6:
        /*0028*/ 	.word	index@(triton_poi_fused_leaky_relu_7)
        /*002c*/ 	.word	0x00000000
.L_7:


//--------------------- .nv.info.triton_poi_fused_leaky_relu_7 --------------------------
	.section	.nv.info.triton_poi_fused_leaky_relu_7,"",@"SHT_CUDA_INFO"
	.sectionflags	@""
	.align	4


	//----- nvinfo : EIATTR_CUDA_API_VERSION
	.align		4
        /*0000*/ 	.byte	0x04, 0x37
        /*0002*/ 	.short	(.L_9 - .L_8)
.L_8:
        /*0004*/ 	.word	0x0000007c


	//----- nvinfo : EIATTR_KPARAM_INFO
	.align		4
.L_9:
        /*0008*/ 	.byte	0x04, 0x17
        /*000a*/ 	.short	(.L_11 - .L_10)
.L_10:
        /*000c*/ 	.word	0x00000000
        /*0010*/ 	.short	0x0004
        /*0012*/ 	.short	0x001c
        /*0014*/ 	.byte	0x00, 0xf0, 0x11, 0x00


	//----- nvinfo : EIATTR_KPARAM_INFO
	.align		4
.L_11:
        /*0018*/ 	.byte	0x04, 0x17
        /*001a*/ 	.short	(.L_13 - .L_12)
.L_12:
        /*001c*/ 	.word	0x00000000
        /*0020*/ 	.short	0x0003
        /*0022*/ 	.short	0x0018
        /*0024*/ 	.byte	0x00, 0xf0, 0x11, 0x00


	//----- nvinfo : EIATTR_KPARAM_INFO
	.align		4
.L_13:
        /*0028*/ 	.byte	0x04, 0x17
        /*002a*/ 	.short	(.L_15 - .L_14)
.L_14:
        /*002c*/ 	.word	0x00000000
        /*0030*/ 	.short	0x0002
        /*0032*/ 	.short	0x0010
        /*0034*/ 	.byte	0x00, 0xf4, 0x21, 0x00


	//----- nvinfo : EIATTR_KPARAM_INFO
	.align		4
.L_15:
        /*0038*/ 	.byte	0x04, 0x17
        /*003a*/ 	.short	(.L_17 - .L_16)
.L_16:
        /*003c*/ 	.word	0x00000000
        /*0040*/ 	.short	0x0001
        /*0042*/ 	.short	0x0008
        /*0044*/ 	.byte	0x00, 0xf4, 0x21, 0x00


	//----- nvinfo : EIATTR_KPARAM_INFO
	.align		4
.L_17:
        /*0048*/ 	.byte	0x04, 0x17
        /*004a*/ 	.short	(.L_19 - .L_18)
.L_18:
        /*004c*/ 	.word	0x00000000
        /*0050*/ 	.short	0x0000
        /*0052*/ 	.short	0x0000
        /*0054*/ 	.byte	0x00, 0xf4, 0x21, 0x00


	//----- nvinfo : EIATTR_SPARSE_MMA_MASK
	.align		4
.L_19:
        /*0058*/ 	.byte	0x03, 0x50
        /*005a*/ 	.short	0x0000


	//----- nvinfo : EIATTR_MAXREG_COUNT
	.align		4
        /*005c*/ 	.byte	0x03, 0x1b
        /*005e*/ 	.short	0x00ff


	//----- nvinfo : EIATTR_EXIT_INSTR_OFFSETS
	.align		4
        /*0060*/ 	.byte	0x04, 0x1c
        /*0062*/ 	.short	(.L_21 - .L_20)


	//   ....[0]....
.L_20:
        /*0064*/ 	.word	0x00000560


	//   ....[1]....
        /*0068*/ 	.word	0x00000580


	//----- nvinfo : EIATTR_REQNTID
	.align		4
.L_21:
        /*006c*/ 	.byte	0x04, 0x10
        /*006e*/ 	.short	(.L_23 - .L_22)
.L_22:
        /*0070*/ 	.word	0x00000080
        /*0074*/ 	.word	0x00000001
        /*0078*/ 	.word	0x00000001


	//----- nvinfo : EIATTR_CBANK_PARAM_SIZE
	.align		4
.L_23:
        /*007c*/ 	.byte	0x03, 0x19
        /*007e*/ 	.short	0x0020


	//----- nvinfo : EIATTR_PARAM_CBANK
	.align		4
        /*0080*/ 	.byte	0x04, 0x0a
        /*0082*/ 	.short	(.L_25 - .L_24)
	.align		4
.L_24:
        /*0084*/ 	.word	index@(.nv.constant0.triton_poi_fused_leaky_relu_7)
        /*0088*/ 	.short	0x0210
        /*008a*/ 	.short	0x0020


	//----- nvinfo : EIATTR_SW_WAR
	.align		4
.L_25:
        /*008c*/ 	.byte	0x04, 0x36
        /*008e*/ 	.short	(.L_27 - .L_26)
.L_26:
        /*0090*/ 	.word	0x00000008
.L_27:


//--------------------- .nv.callgraph             --------------------------
	.section	.nv.callgraph,"",@"SHT_CUDA_CALLGRAPH"
	.align	4
	.sectionentsize	8
	.align		4
        /*0000*/ 	.word	0x00000000
	.align		4
        /*0004*/ 	.word	0xffffffff
	.align		4
        /*0008*/ 	.word	0x00000000
	.align		4
        /*000c*/ 	.word	0xfffffffe
	.align		4
        /*0010*/ 	.word	0x00000000
	.align		4
        /*0014*/ 	.word	0xfffffffd
	.align		4
        /*0018*/ 	.word	0x00000000
	.align		4
        /*001c*/ 	.word	0xfffffffc


//--------------------- .text.triton_poi_fused_leaky_relu_7 --------------------------
	.section	.text.triton_poi_fused_leaky_relu_7,"ax",@progbits
	.sectionflags	@"SHF_BARRIERS=1"
	.align	128
        .global         triton_poi_fused_leaky_relu_7
        .type           triton_poi_fused_leaky_relu_7,@function
        .size           triton_poi_fused_leaky_relu_7,(.L_x_1 - triton_poi_fused_leaky_relu_7)
        .other          triton_poi_fused_leaky_relu_7,@"STO_CUDA_ENTRY STV_DEFAULT"
triton_poi_fused_leaky_relu_7:
.text.triton_poi_fused_leaky_relu_7:
[----:B------:R-:W0:Y:S02]  /*0000*/  LDC R1, c[0x0][0x28] ;  /* 0x00000a00ff017b82 */ /* 0x000e240000000800 */
[----:B------:R-:W1:Y:S01]  /*0010*/  S2R R8, SR_CTAID.Y ;  /* 0x0000000000087919 */ /* 0x000e620000002600 */
[----:B------:R-:W2:Y:S01]  /*0020*/  LDC.64 R12, c[0x0][0x218] ;  /* 0x00008600ff0c7b82 */ /* 0x000ea20000000a00 */
[----:B------:R-:W-:Y:S01]  /*0030*/  ULDC.64 UR6, c[0x0][0x208] ;  /* 0x0000820000067ab9 */ /* 0x000fe20000000a00 */
[----:B------:R-:W3:Y:S01]  /*0040*/  S2R R9, SR_TID.X ;  /* 0x0000000000097919 */ /* 0x000ee20000002100 */
[----:B------:R-:W4:Y:S05]  /*0050*/  S2R R7, SR_CTAID.X ;  /* 0x0000000000077919 */ /* 0x000f2a0000002500 */
[----:B------:R-:W5:Y:S01]  /*0060*/  LDC.64 R2, c[0x0][0x210] ;  /* 0x00008400ff027b82 */ /* 0x000f620000000a00 */
[----:B-1----:R-:W-:Y:S01]  /*0070*/  SHF.R.U32.HI R5, RZ, 0x18, R8 ;  /* 0x00000018ff057819 */ /* 0x002fe20000011608 */
[----:B------:R-:W-:-:S03]  /*0080*/  IMAD.SHL.U32 R8, R8, 0x80, RZ ;  /* 0x0000008008087824 */ /* 0x000fc600078e00ff */
[----:B------:R-:W-:Y:S02]  /*0090*/  SGXT.U32 R5, R5, 0x1 ;  /* 0x000000010505781a */ /* 0x000fe40000000000 */
[----:B---3--:R-:W-:Y:S01]  /*00a0*/  LOP3.LUT R0, R8, 0x7f, R9, 0xf8, !PT ;  /* 0x0000007f08007812 */ /* 0x008fe200078ef809 */
[----:B----4-:R-:W-:-:S03]  /*00b0*/  IMAD.SHL.U32 R10, R7, 0x4, RZ ;  /* 0x00000004070a7824 */ /* 0x010fc600078e00ff */
[C---:B------:R-:W-:Y:S01]  /*00c0*/  ISETP.GE.AND P0, PT, R0.reuse, 0x100, PT ;  /* 0x000001000000780c */ /* 0x040fe20003f06270 */
[C---:B------:R-:W-:Y:S02]  /*00d0*/  IMAD.IADD R5, R0.reuse, 0x1, R5 ;  /* 0x0000000100057824 */ /* 0x040fe400078e0205 */
[----:B------:R-:W-:Y:S01]  /*00e0*/  IMAD.IADD R4, R0, 0x1, R7 ;  /* 0x0000000100047824 */ /* 0x000fe200078e0207 */
[----:B------:R-:W-:Y:S01]  /*00f0*/  ISETP.LT.AND P1, PT, R10, 0x4, !P0 ;  /* 0x000000040a00780c */ /* 0x000fe20004721270 */
[----:B------:R-:W-:Y:S01]  /*0100*/  IMAD.MOV.U32 R0, RZ, RZ, RZ ;  /* 0x000000ffff007224 */ /* 0x000fe200078e00ff */
[----:B------:R-:W-:Y:S01]  /*0110*/  SHF.R.S32.HI R5, RZ, 0x1, R5 ;  /* 0x00000001ff057819 */ /* 0x000fe20000011405 */
[----:B------:R-:W-:-:S04]  /*0120*/  IMAD.SHL.U32 R7, R4, 0x4, RZ ;  /* 0x0000000404077824 */ /* 0x000fc800078e00ff */
[----:B--2---:R-:W-:Y:S01]  /*0130*/  IMAD.WIDE R12, R5, 0x4, R12 ;  /* 0x00000004050c7825 */ /* 0x004fe200078e020c */
[----:B------:R-:W-:-:S03]  /*0140*/  CS2R R4, SRZ ;  /* 0x0000000000047805 */ /* 0x000fc6000001ff00 */
[----:B-----5:R-:W-:Y:S01]  /*0150*/  IMAD.WIDE R2, R7, 0x4, R2 ;  /* 0x0000000407027825 */ /* 0x020fe200078e0202 */
[----:B------:R-:W-:Y:S01]  /*0160*/  CS2R R6, SRZ ;  /* 0x0000000000067805 */ /* 0x000fe2000001ff00 */
[----:B------:R1:W2:Y:S05]  /*0170*/  @!P0 LDG.E.EL R0, desc[UR6][R12.64] ;  /* 0x000000060c008981 */ /* 0x0002aa000c2e1900 */
[----:B------:R-:W2:Y:S01]  /*0180*/  @P1 LDG.E.EL.128 R4, desc[UR6][R2.64] ;  /* 0x0000000602041981 */ /* 0x000ea2000c2e1d00 */
[----:B------:R-:W3:Y:S01]  /*0190*/  S2UR UR5, SR_CgaCtaId ;  /* 0x00000000000579c3 */ /* 0x000ee20000008800 */
[----:B------:R-:W-:Y:S01]  /*01a0*/  UMOV UR4, 0x400 ;  /* 0x0000040000047882 */ /* 0x000fe20000000000 */
[----:B------:R-:W-:Y:S01]  /*01b0*/  SHF.R.U32.HI R14, RZ, 0x5, R9 ;  /* 0x00000005ff0e7819 */ /* 0x000fe20000011609 */
[C---:B------:R-:W-:Y:S01]  /*01c0*/  IMAD.SHL.U32 R15, R9.reuse, 0x2, RZ ;  /* 0x00000002090f7824 */ /* 0x040fe200078e00ff */
[----:B------:R-:W-:-:S02]  /*01d0*/  LOP3.LUT R11, R9, 0x7f, RZ, 0xc0, !PT ;  /* 0x0000007f090b7812 */ /* 0x000fc400078ec0ff */
[----:B------:R-:W-:Y:S02]  /*01e0*/  LOP3.LUT R17, R14, 0x2, RZ, 0xc0, !PT ;  /* 0x000000020e117812 */ /* 0x000fe400078ec0ff */
[----:B-1----:R-:W-:Y:S02]  /*01f0*/  LOP3.LUT R12, R15, 0xfe, RZ, 0xc0, !PT ;  /* 0x000000fe0f0c7812 */ /* 0x002fe400078ec0ff */
[----:B------:R-:W-:Y:S02]  /*0200*/  SHF.R.U32.HI R9, RZ, 0x6, R9 ;  /* 0x00000006ff097819 */ /* 0x000fe40000011609 */
[----:B------:R-:W-:Y:S02]  /*0210*/  LOP3.LUT R15, R8, 0x7e, R15, 0xf8, !PT ;  /* 0x0000007e080f7812 */ /* 0x000fe400078ef80f */
[----:B------:R-:W-:Y:S02]  /*0220*/  SGXT.U32 R9, R9, 0x1 ;  /* 0x000000010909781a */ /* 0x000fe40000000000 */
[C---:B------:R-:W-:Y:S01]  /*0230*/  ISETP.GE.AND P0, PT, R15.reuse, 0x100, PT ;  /* 0x000001000f00780c */ /* 0x040fe20003f06270 */
[----:B------:R-:W-:Y:S01]  /*0240*/  IMAD.SHL.U32 R13, R15, 0x4, RZ ;  /* 0x000000040f0d7824 */ /* 0x000fe200078e00ff */
[----:B------:R-:W-:-:S05]  /*0250*/  LOP3.LUT R10, R10, R9, RZ, 0xfc, !PT ;  /* 0x000000090a0a7212 */ /* 0x000fca00078efcff */
[----:B------:R-:W-:Y:S01]  /*0260*/  IMAD R9, R10, 0x2, R13 ;  /* 0x000000020a097824 */ /* 0x000fe200078e020d */
[----:B---3--:R-:W-:-:S06]  /*0270*/  UPRMT UR4, UR5, 0x654, UR4 ;  /* 0x0000065405047896 */ /* 0x008fcc0008000004 */
[----:B------:R-:W-:Y:S02]  /*0280*/  IADD3 R12, R12, UR4, R17 ;  /* 0x000000040c0c7c10 */ /* 0x000fe4000fffe011 */
[-C--:B--2---:R-:W-:Y:S01]  /*0290*/  FSETP.GT.AND P5, PT, R4, -R0.reuse, PT ;  /* 0x800000000400720b */ /* 0x084fe20003fa4000 */
[C---:B------:R-:W-:Y:S01]  /*02a0*/  FADD R4, R0.reuse, R4 ;  /* 0x0000000400047221 */ /* 0x040fe20000000000 */
[-C--:B------:R-:W-:Y:S01]  /*02b0*/  FSETP.GT.AND P4, PT, R5, -R0.reuse, PT ;  /* 0x800000000500720b */ /* 0x080fe20003f84000 */
[----:B------:R-:W-:Y:S01]  /*02c0*/  FADD R5, R0, R5 ;  /* 0x0000000500057221 */ /* 0x000fe20000000000 */
[----:B------:R-:W-:Y:S02]  /*02d0*/  SEL R14, RZ, 0x1, !P5 ;  /* 0x00000001ff0e7807 */ /* 0x000fe40006800000 */
[----:B------:R-:W-:Y:S02]  /*02e0*/  SEL R16, RZ, 0x1, !P4 ;  /* 0x00000001ff107807 */ /* 0x000fe40006000000 */
[-C--:B------:R-:W-:Y:S01]  /*02f0*/  FSETP.GT.AND P3, PT, R6, -R0.reuse, PT ;  /* 0x800000000600720b */ /* 0x080fe20003f64000 */
[----:B------:R-:W-:Y:S01]  /*0300*/  STS.U8 [R11+UR4], R14 ;  /* 0x0000000e0b007988 */ /* 0x000fe20008000004 */
[----:B------:R-:W-:Y:S01]  /*0310*/  FSETP.GT.AND P2, PT, R7, -R0, PT ;  /* 0x800000000700720b */ /* 0x000fe20003f44000 */
[C---:B------:R-:W-:Y:S01]  /*0320*/  FADD R6, R0.reuse, R6 ;  /* 0x0000000600067221 */ /* 0x040fe20000000000 */
[----:B------:R-:W-:Y:S01]  /*0330*/  SEL R20, RZ, 0x1, !P3 ;  /* 0x00000001ff147807 */ /* 0x000fe20005800000 */
[----:B------:R-:W-:Y:S01]  /*0340*/  STS.U8 [R11+UR4+0x82], R16 ;  /* 0x000082100b007988 */ /* 0x000fe20008000004 */
[----:B------:R-:W-:Y:S01]  /*0350*/  SEL R22, RZ, 0x1, !P2 ;  /* 0x00000001ff167807 */ /* 0x000fe20005000000 */
[----:B------:R-:W-:Y:S01]  /*0360*/  FADD R7, R0, R7 ;  /* 0x0000000700077221 */ /* 0x000fe20000000000 */
[----:B------:R-:W-:Y:S01]  /*0370*/  @!P5 FMUL R4, R4, 0.20000000298023223877 ;  /* 0x3e4ccccd0404d820 */ /* 0x000fe20000400000 */
[----:B------:R-:W-:Y:S01]  /*0380*/  BAR.SYNC.DEFER_BLOCKING 0x0 ;  /* 0x0000000000007b1d */ /* 0x000fe20000010000 */
[----:B------:R-:W-:-:S03]  /*0390*/  @!P4 FMUL R5, R5, 0.20000000298023223877 ;  /* 0x3e4ccccd0505c820 */ /* 0x000fc60000400000 */
[----:B------:R-:W-:Y:S02]  /*03a0*/  @!P3 FMUL R6, R6, 0.20000000298023223877 ;  /* 0x3e4ccccd0606b820 */ /* 0x000fe40000400000 */
[----:B------:R-:W-:Y:S01]  /*03b0*/  @!P2 FMUL R7, R7, 0.20000000298023223877 ;  /* 0x3e4ccccd0707a820 */ /* 0x000fe20000400000 */
[----:B------:R-:W1:Y:S04]  /*03c0*/  LDS.U8 R17, [R12] ;  /* 0x000000000c117984 */ /* 0x000e680000000000 */
[----:B------:R-:W2:Y:S01]  /*03d0*/  LDS.U8 R18, [R12+0x1] ;  /* 0x000001000c127984 */ /* 0x000ea20000000000 */
[----:B------:R-:W-:Y:S06]  /*03e0*/  BAR.SYNC.DEFER_BLOCKING 0x0 ;  /* 0x0000000000007b1d */ /* 0x000fec0000010000 */
[----:B------:R-:W-:Y:S04]  /*03f0*/  STS.U8 [R11+UR4], R20 ;  /* 0x000000140b007988 */ /* 0x000fe80008000004 */
[----:B------:R3:W-:Y:S01]  /*0400*/  STS.U8 [R11+UR4+0x82], R22 ;  /* 0x000082160b007988 */ /* 0x0007e20008000004 */
[----:B------:R-:W-:Y:S01]  /*0410*/  ULDC.64 UR4, c[0x0][0x220] ;  /* 0x0000880000047ab9 */ /* 0x000fe20000000a00 */
[----:B------:R-:W-:Y:S01]  /*0420*/  BAR.SYNC.DEFER_BLOCKING 0x0 ;  /* 0x0000000000007b1d */ /* 0x000fe20000010000 */
[----:B------:R-:W-:-:S02]  /*0430*/  IADD3 R8, P6, R9, UR4, RZ ;  /* 0x0000000409087c10 */ /* 0x000fc4000ffde0ff */
[----:B-1----:R-:W-:Y:S01]  /*0440*/  LOP3.LUT R17, R17, 0x1, RZ, 0xc0, !PT ;  /* 0x0000000111117812 */ /* 0x002fe200078ec0ff */
[----:B--2---:R-:W-:Y:S01]  /*0450*/  IMAD.SHL.U32 R18, R18, 0x100, RZ ;  /* 0x0000010012127824 */ /* 0x004fe200078e00ff */
[----:B------:R-:W-:Y:S02]  /*0460*/  LEA.HI.X.SX32 R9, R9, UR5, 0x1, P6 ;  /* 0x0000000509097c11 */ /* 0x000fe4000b0f0eff */
[C---:B------:R-:W-:Y:S02]  /*0470*/  ISETP.LT.AND P6, PT, R10.reuse, 0x4, !P0 ;  /* 0x000000040a00780c */ /* 0x040fe400047c1270 */
[----:B------:R-:W-:Y:S02]  /*0480*/  LOP3.LUT R10, R10, 0x2, RZ, 0xfc, !PT ;  /* 0x000000020a0a7812 */ /* 0x000fe400078efcff */
[----:B------:R-:W-:Y:S02]  /*0490*/  LOP3.LUT R17, R18, 0x100, R17, 0xe2, !PT ;  /* 0x0000010012117812 */ /* 0x000fe400078ee211 */
[C---:B------:R-:W-:Y:S01]  /*04a0*/  ISETP.LT.AND P0, PT, R10.reuse, 0x4, !P0 ;  /* 0x000000040a00780c */ /* 0x040fe20004701270 */
[----:B------:R-:W-:Y:S01]  /*04b0*/  IMAD R13, R10, 0x2, R13 ;  /* 0x000000020a0d7824 */ /* 0x000fe200078e020d */
[----:B------:R-:W1:Y:S04]  /*04c0*/  LDS.U8 R16, [R12+0x1] ;  /* 0x000001000c107984 */ /* 0x000e680000000000 */
[----:B------:R-:W2:Y:S04]  /*04d0*/  LDS.U8 R14, [R12] ;  /* 0x000000000c0e7984 */ /* 0x000ea80000000000 */
[----:B------:R4:W-:Y:S01]  /*04e0*/  @P6 STG.E.U16 desc[UR6][R8.64], R17 ;  /* 0x0000001108006986 */ /* 0x0009e2000c101506 */
[----:B------:R-:W-:-:S04]  /*04f0*/  IADD3 R10, P6, R13, UR4, RZ ;  /* 0x000000040d0a7c10 */ /* 0x000fc8000ffde0ff */
[----:B---3--:R-:W-:Y:S01]  /*0500*/  LEA.HI.X.SX32 R11, R13, UR5, 0x1, P6 ;  /* 0x000000050d0b7c11 */ /* 0x008fe2000b0f0eff */
[----:B-1----:R-:W-:Y:S01]  /*0510*/  IMAD.SHL.U32 R15, R16, 0x100, RZ ;  /* 0x00000100100f7824 */ /* 0x002fe200078e00ff */
[----:B--2---:R-:W-:-:S04]  /*0520*/  LOP3.LUT R14, R14, 0x1, RZ, 0xc0, !PT ;  /* 0x000000010e0e7812 */ /* 0x004fc800078ec0ff */
[----:B------:R-:W-:-:S05]  /*0530*/  LOP3.LUT R15, R15, 0x100, R14, 0xe2, !PT ;  /* 0x000001000f0f7812 */ /* 0x000fca00078ee20e */
[----:B------:R4:W-:Y:S01]  /*0540*/  @P0 STG.E.U16 desc[UR6][R10.64], R15 ;  /* 0x0000000f0a000986 */ /* 0x0009e2000c101506 */
[----:B------:R-:W-:Y:S06]  /*0550*/  BAR.SYNC.DEFER_BLOCKING 0x0 ;  /* 0x0000000000007b1d */ /* 0x000fec0000010000 */
[----:B----4-:R-:W-:Y:S05]  /*0560*/  @!P1 EXIT ;  /* 0x000000000000994d */ /* 0x010fea0003800000 */
[----:B------:R-:W-:Y:S01]  /*0570*/  STG.E.128 desc[UR6][R2.64], R4 ;  /* 0x0000000402007986 */ /* 0x000fe2000c101d06 */
[----:B------:R-:W-:Y:S05]  /*0580*/  EXIT ;  /* 0x000000000000794d */ /* 0x000fea0003800000 */
.L_x_0:
[----:B------:R-:W-:-:S00]  /*0590*/  BRA `(.L_x_0) ;  /* 0xfffffffc00fc7947 */ /* 0x000fc0000383ffff */
[----:B------:R-:W-:-:S00]  /*05a0*/  NOP ;  /* 0x0000000000007918 */ /* 0x000fc00000000000 */
        /* <DEDUP_REMOVED lines=13> */
.L_x_1:


//--------------------- .nv.shared.triton_poi_fused_leaky_relu_7 --------------------------
	.section	.nv.shared.triton_poi_fused_leaky_relu_7,"aw",@nobits
	.sectionflags	@""
	.align	16
	.zero		1024


//--------------------- .nv.constant0.triton_poi_fused_leaky_relu_7 --------------------------
	.section	.nv.constant0.triton_poi_fused_leaky_relu_7,"a",@progbits
	.sectionflags	@""
	.align	4
.nv.constant0.triton_poi_fused_leaky_relu_7:
	.zero		560
